//
// Generated by NVIDIA NVVM Compiler
//
// Compiler Build ID: CL-36424714
// Cuda compilation tools, release 13.0, V13.0.88
// Based on NVVM 20.0.0
//

.version 9.0
.target sm_100
.address_size 64

	// .globl	_Z10vector_proPfS_S_i

.visible .entry _Z10vector_proPfS_S_i(
	.param .u64 .ptr .align 1 _Z10vector_proPfS_S_i_param_0,
	.param .u64 .ptr .align 1 _Z10vector_proPfS_S_i_param_1,
	.param .u64 .ptr .align 1 _Z10vector_proPfS_S_i_param_2,
	.param .u32 _Z10vector_proPfS_S_i_param_3
)
{
	.reg .pred 	%p<11>;
	.reg .b32 	%r<28>;
	.reg .b32 	%f<100>;
	.reg .b64 	%rd<24>;

	ld.param.u64 	%rd10, [_Z10vector_proPfS_S_i_param_0];
	ld.param.u64 	%rd11, [_Z10vector_proPfS_S_i_param_1];
	ld.param.u64 	%rd12, [_Z10vector_proPfS_S_i_param_2];
	ld.param.u32 	%r17, [_Z10vector_proPfS_S_i_param_3];
	cvta.to.global.u64 	%rd1, %rd12;
	mov.u32 	%r18, %ctaid.x;
	mov.u32 	%r19, %ntid.x;
	mov.u32 	%r20, %tid.x;
	mad.lo.s32 	%r1, %r18, %r19, %r20;
	setp.ge.s32 	%p1, %r1, %r17;
	@%p1 bra 	$L__BB0_14;
	cvta.to.global.u64 	%rd13, %rd10;
	mul.wide.s32 	%rd14, %r1, 4;
	add.s64 	%rd2, %rd13, %rd14;
	mov.b32 	%r21, 0;
	st.global.u32 	[%rd2], %r21;
	setp.lt.s32 	%p2, %r17, 1;
	@%p2 bra 	$L__BB0_14;
	cvta.to.global.u64 	%rd15, %rd11;
	add.s64 	%rd3, %rd15, %rd14;
	and.b32  	%r2, %r17, 15;
	setp.lt.u32 	%p3, %r17, 16;
	mov.b32 	%r25, 0;
	mov.f32 	%f96, 0f00000000;
	@%p3 bra 	$L__BB0_5;
	and.b32  	%r25, %r17, 2147483632;
	neg.s32 	%r23, %r25;
	add.s64 	%rd22, %rd1, 32;
	mov.f32 	%f96, 0f00000000;
$L__BB0_4:
	.pragma "nounroll";
	ld.global.f32 	%f12, [%rd3];
	ld.global.f32 	%f13, [%rd22+-32];
	fma.rn.f32 	%f14, %f12, %f13, %f96;
	st.global.f32 	[%rd2], %f14;
	ld.global.f32 	%f15, [%rd3];
	ld.global.f32 	%f16, [%rd22+-28];
	fma.rn.f32 	%f17, %f15, %f16, %f14;
	st.global.f32 	[%rd2], %f17;
	ld.global.f32 	%f18, [%rd3];
	ld.global.f32 	%f19, [%rd22+-24];
	fma.rn.f32 	%f20, %f18, %f19, %f17;
	st.global.f32 	[%rd2], %f20;
	ld.global.f32 	%f21, [%rd3];
	ld.global.f32 	%f22, [%rd22+-20];
	fma.rn.f32 	%f23, %f21, %f22, %f20;
	st.global.f32 	[%rd2], %f23;
	ld.global.f32 	%f24, [%rd3];
	ld.global.f32 	%f25, [%rd22+-16];
	fma.rn.f32 	%f26, %f24, %f25, %f23;
	st.global.f32 	[%rd2], %f26;
	ld.global.f32 	%f27, [%rd3];
	ld.global.f32 	%f28, [%rd22+-12];
	fma.rn.f32 	%f29, %f27, %f28, %f26;
	st.global.f32 	[%rd2], %f29;
	ld.global.f32 	%f30, [%rd3];
	ld.global.f32 	%f31, [%rd22+-8];
	fma.rn.f32 	%f32, %f30, %f31, %f29;
	st.global.f32 	[%rd2], %f32;
	ld.global.f32 	%f33, [%rd3];
	ld.global.f32 	%f34, [%rd22+-4];
	fma.rn.f32 	%f35, %f33, %f34, %f32;
	st.global.f32 	[%rd2], %f35;
	ld.global.f32 	%f36, [%rd3];
	ld.global.f32 	%f37, [%rd22];
	fma.rn.f32 	%f38, %f36, %f37, %f35;
	st.global.f32 	[%rd2], %f38;
	ld.global.f32 	%f39, [%rd3];
	ld.global.f32 	%f40, [%rd22+4];
	fma.rn.f32 	%f41, %f39, %f40, %f38;
	st.global.f32 	[%rd2], %f41;
	ld.global.f32 	%f42, [%rd3];
	ld.global.f32 	%f43, [%rd22+8];
	fma.rn.f32 	%f44, %f42, %f43, %f41;
	st.global.f32 	[%rd2], %f44;
	ld.global.f32 	%f45, [%rd3];
	ld.global.f32 	%f46, [%rd22+12];
	fma.rn.f32 	%f47, %f45, %f46, %f44;
	st.global.f32 	[%rd2], %f47;
	ld.global.f32 	%f48, [%rd3];
	ld.global.f32 	%f49, [%rd22+16];
	fma.rn.f32 	%f50, %f48, %f49, %f47;
	st.global.f32 	[%rd2], %f50;
	ld.global.f32 	%f51, [%rd3];
	ld.global.f32 	%f52, [%rd22+20];
	fma.rn.f32 	%f53, %f51, %f52, %f50;
	st.global.f32 	[%rd2], %f53;
	ld.global.f32 	%f54, [%rd3];
	ld.global.f32 	%f55, [%rd22+24];
	fma.rn.f32 	%f56, %f54, %f55, %f53;
	st.global.f32 	[%rd2], %f56;
	ld.global.f32 	%f57, [%rd3];
	ld.global.f32 	%f58, [%rd22+28];
	fma.rn.f32 	%f96, %f57, %f58, %f56;
	st.global.f32 	[%rd2], %f96;
	add.s32 	%r23, %r23, 16;
	add.s64 	%rd22, %rd22, 64;
	setp.ne.s32 	%p4, %r23, 0;
	@%p4 bra 	$L__BB0_4;
$L__BB0_5:
	setp.eq.s32 	%p5, %r2, 0;
	@%p5 bra 	$L__BB0_14;
	and.b32  	%r8, %r17, 7;
	setp.lt.u32 	%p6, %r2, 8;
	@%p6 bra 	$L__BB0_8;
	ld.global.f32 	%f59, [%rd3];
	mul.wide.u32 	%rd17, %r25, 4;
	add.s64 	%rd18, %rd1, %rd17;
	ld.global.f32 	%f60, [%rd18];
	fma.rn.f32 	%f61, %f59, %f60, %f96;
	st.global.f32 	[%rd2], %f61;
	ld.global.f32 	%f62, [%rd3];
	ld.global.f32 	%f63, [%rd18+4];
	fma.rn.f32 	%f64, %f62, %f63, %f61;
	st.global.f32 	[%rd2], %f64;
	ld.global.f32 	%f65, [%rd3];
	ld.global.f32 	%f66, [%rd18+8];
	fma.rn.f32 	%f67, %f65, %f66, %f64;
	st.global.f32 	[%rd2], %f67;
	ld.global.f32 	%f68, [%rd3];
	ld.global.f32 	%f69, [%rd18+12];
	fma.rn.f32 	%f70, %f68, %f69, %f67;
	st.global.f32 	[%rd2], %f70;
	ld.global.f32 	%f71, [%rd3];
	ld.global.f32 	%f72, [%rd18+16];
	fma.rn.f32 	%f73, %f71, %f72, %f70;
	st.global.f32 	[%rd2], %f73;
	ld.global.f32 	%f74, [%rd3];
	ld.global.f32 	%f75, [%rd18+20];
	fma.rn.f32 	%f76, %f74, %f75, %f73;
	st.global.f32 	[%rd2], %f76;
	ld.global.f32 	%f77, [%rd3];
	ld.global.f32 	%f78, [%rd18+24];
	fma.rn.f32 	%f79, %f77, %f78, %f76;
	st.global.f32 	[%rd2], %f79;
	ld.global.f32 	%f80, [%rd3];
	ld.global.f32 	%f81, [%rd18+28];
	fma.rn.f32 	%f96, %f80, %f81, %f79;
	st.global.f32 	[%rd2], %f96;
	add.s32 	%r25, %r25, 8;
$L__BB0_8:
	setp.eq.s32 	%p7, %r8, 0;
	@%p7 bra 	$L__BB0_14;
	and.b32  	%r11, %r17, 3;
	setp.lt.u32 	%p8, %r8, 4;
	@%p8 bra 	$L__BB0_11;
	ld.global.f32 	%f82, [%rd3];
	mul.wide.u32 	%rd19, %r25, 4;
	add.s64 	%rd20, %rd1, %rd19;
	ld.global.f32 	%f83, [%rd20];
	fma.rn.f32 	%f84, %f82, %f83, %f96;
	st.global.f32 	[%rd2], %f84;
	ld.global.f32 	%f85, [%rd3];
	ld.global.f32 	%f86, [%rd20+4];
	fma.rn.f32 	%f87, %f85, %f86, %f84;
	st.global.f32 	[%rd2], %f87;
	ld.global.f32 	%f88, [%rd3];
	ld.global.f32 	%f89, [%rd20+8];
	fma.rn.f32 	%f90, %f88, %f89, %f87;
	st.global.f32 	[%rd2], %f90;
	ld.global.f32 	%f91, [%rd3];
	ld.global.f32 	%f92, [%rd20+12];
	fma.rn.f32 	%f96, %f91, %f92, %f90;
	st.global.f32 	[%rd2], %f96;
	add.s32 	%r25, %r25, 4;
$L__BB0_11:
	setp.eq.s32 	%p9, %r11, 0;
	@%p9 bra 	$L__BB0_14;
	mul.wide.u32 	%rd21, %r25, 4;
	add.s64 	%rd23, %rd1, %rd21;
	neg.s32 	%r27, %r11;
$L__BB0_13:
	.pragma "nounroll";
	ld.global.f32 	%f93, [%rd3];
	ld.global.f32 	%f94, [%rd23];
	fma.rn.f32 	%f96, %f93, %f94, %f96;
	st.global.f32 	[%rd2], %f96;
	add.s64 	%rd23, %rd23, 4;
	add.s32 	%r27, %r27, 1;
	setp.ne.s32 	%p10, %r27, 0;
	@%p10 bra 	$L__BB0_13;
$L__BB0_14:
	ret;

}


// ===== COMPILED SASS (sm_100) =====

	.target	sm_100

	.elftype	@"ET_EXEC"


//--------------------- .note.nv.tkinfo           --------------------------
	.section	.note.nv.tkinfo,"",@"SHT_NOTE"
	.sectionflags	@"SHF_NOTE_NV_TKINFO"
	.tkinfo
        /*0018*/ 	.word	0x00000002
        /*0030*/ 	.string	""
        /*0030*/ 	.string	"ptxas"
        /*0030*/ 	.string	"Cuda compilation tools, release 13.0, V13.0.88"
        /*0030*/ 	.string	"Build cuda_13.0.r13.0/compiler.36424714_0"
        /*0030*/ 	.string	"-arch sm_100 -m 64 "



//--------------------- .note.nv.cuinfo           --------------------------
	.section	.note.nv.cuinfo,"",@"SHT_NOTE"
	.sectionflags	@"SHF_NOTE_NV_CUINFO"
        /*0018*/ 	.short	0x0002
        /*001a*/ 	.short	0x0064
        /*001c*/ 	.short	0x0082
	.zero		2


//--------------------- .nv.info                  --------------------------
	.section	.nv.info,"",@"SHT_CUDA_INFO"
	.align	4


	//----- nvinfo : EIATTR_REGCOUNT
	.align		4
        /*0000*/ 	.byte	0x04, 0x2f
        /*0002*/ 	.short	(.L_1 - .L_0)
	.align		4
.L_0:
        /*0004*/ 	.word	index@(_Z10vector_proPfS_S_i)
        /*0008*/ 	.word	0x00000012


	//----- nvinfo : EIATTR_FRAME_SIZE
	.align		4
.L_1:
        /*000c*/ 	.byte	0x04, 0x11
        /*000e*/ 	.short	(.L_3 - .L_2)
	.align		4
.L_2:
        /*0010*/ 	.word	index@(_Z10vector_proPfS_S_i)
        /*0014*/ 	.word	0x00000000


	//----- nvinfo : EIATTR_MIN_STACK_SIZE
	.align		4
.L_3:
        /*0018*/ 	.byte	0x04, 0x12
        /*001a*/ 	.short	(.L_5 - .L_4)
	.align		4
.L_4:
        /*001c*/ 	.word	index@(_Z10vector_proPfS_S_i)
        /*0020*/ 	.word	0x00000000
.L_5:


//--------------------- .nv.compat                --------------------------
	.section	.nv.compat,"",@"SHT_CUDA_COMPAT_INFO"
	.align	4
        /*0000*/ 	.byte	0x02, 0x09, 0x00, 0x00, 0x02, 0x02, 0x01, 0x00, 0x02, 0x05, 0x05, 0x00, 0x03, 0x07, 0x01, 0x01
        /*0010*/ 	.byte	0x02, 0x03, 0x00, 0x00, 0x02, 0x06, 0x01, 0x00, 0x04, 0x0b, 0x08, 0x00, 0x09, 0x00, 0x00, 0x00
        /*0020*/ 	.byte	0x00, 0x00, 0x00, 0x00


//--------------------- .nv.info._Z10vector_proPfS_S_i --------------------------
	.section	.nv.info._Z10vector_proPfS_S_i,"",@"SHT_CUDA_INFO"
	.sectionflags	@""
	.align	4


	//----- nvinfo : EIATTR_CUDA_API_VERSION
	.align		4
        /*0000*/ 	.byte	0x04, 0x37
        /*0002*/ 	.short	(.L_7 - .L_6)
.L_6:
        /*0004*/ 	.word	0x00000082


	//----- nvinfo : EIATTR_KPARAM_INFO
	.align		4
.L_7:
        /*0008*/ 	.byte	0x04, 0x17
        /*000a*/ 	.short	(.L_9 - .L_8)
.L_8:
        /*000c*/ 	.word	0x00000000
        /*0010*/ 	.short	0x0003
        /*0012*/ 	.short	0x0018
        /*0014*/ 	.byte	0x00, 0xf0, 0x11, 0x00


	//----- nvinfo : EIATTR_KPARAM_INFO
	.align		4
.L_9:
        /*0018*/ 	.byte	0x04, 0x17
        /*001a*/ 	.short	(.L_11 - .L_10)
.L_10:
        /*001c*/ 	.word	0x00000000
        /*0020*/ 	.short	0x0002
        /*0022*/ 	.short	0x0010
        /*0024*/ 	.byte	0x00, 0xf5, 0x21, 0x00


	//----- nvinfo : EIATTR_KPARAM_INFO
	.align		4
.L_11:
        /*0028*/ 	.byte	0x04, 0x17
        /*002a*/ 	.short	(.L_13 - .L_12)
.L_12:
        /*002c*/ 	.word	0x00000000
        /*0030*/ 	.short	0x0001
        /*0032*/ 	.short	0x0008
        /*0034*/ 	.byte	0x00, 0xf5, 0x21, 0x00


	//----- nvinfo : EIATTR_KPARAM_INFO
	.align		4
.L_13:
        /*0038*/ 	.byte	0x04, 0x17
        /*003a*/ 	.short	(.L_15 - .L_14)
.L_14:
        /*003c*/ 	.word	0x00000000
        /*0040*/ 	.short	0x0000
        /*0042*/ 	.short	0x0000
        /*0044*/ 	.byte	0x00, 0xf5, 0x21, 0x00


	//----- nvinfo : EIATTR_SPARSE_MMA_MASK
	.align		4
.L_15:
        /*0048*/ 	.byte	0x03, 0x50
        /*004a*/ 	.short	0x0000


	//----- nvinfo : EIATTR_MAXREG_COUNT
	.align		4
        /*004c*/ 	.byte	0x03, 0x1b
        /*004e*/ 	.short	0x00ff


	//----- nvinfo : EIATTR_MERCURY_ISA_VERSION
	.align		4
        /*0050*/ 	.byte	0x03, 0x5f
        /*0052*/ 	.short	0x0101


	//----- nvinfo : EIATTR_VRC_CTA_INIT_COUNT
	.align		4
        /*0054*/ 	.byte	0x02, 0x4a
	.zero		1
	.zero		1


	//----- nvinfo : EIATTR_EXIT_INSTR_OFFSETS
	.align		4
        /*0058*/ 	.byte	0x04, 0x1c
        /*005a*/ 	.short	(.L_17 - .L_16)


	//   ....[0]....
.L_16:
        /*005c*/ 	.word	0x00000070


	//   ....[1]....
        /*0060*/ 	.word	0x000000d0


	//   ....[2]....
        /*0064*/ 	.word	0x00000650


	//   ....[3]....
        /*0068*/ 	.word	0x000008d0


	//   ....[4]....
        /*006c*/ 	.word	0x00000a50


	//   ....[5]....
        /*0070*/ 	.word	0x00000b40


	//----- nvinfo : EIATTR_CBANK_PARAM_SIZE
	.align		4
.L_17:
        /*0074*/ 	.byte	0x03, 0x19
        /*0076*/ 	.short	0x001c


	//----- nvinfo : EIATTR_PARAM_CBANK
	.align		4
        /*0078*/ 	.byte	0x04, 0x0a
        /*007a*/ 	.short	(.L_19 - .L_18)
	.align		4
.L_18:
        /*007c*/ 	.word	index@(.nv.constant0._Z10vector_proPfS_S_i)
        /*0080*/ 	.short	0x0380
        /*0082*/ 	.short	0x001c


	//----- nvinfo : EIATTR_SW_WAR
	.align		4
.L_19:
        /*0084*/ 	.byte	0x04, 0x36
        /*0086*/ 	.short	(.L_21 - .L_20)
.L_20:
        /*0088*/ 	.word	0x00000008
.L_21:


//--------------------- .nv.callgraph             --------------------------
	.section	.nv.callgraph,"",@"SHT_CUDA_CALLGRAPH"
	.align	4
	.sectionentsize	8
	.align		4
        /*0000*/ 	.word	0x00000000
	.align		4
        /*0004*/ 	.word	0xffffffff
	.align		4
        /*0008*/ 	.word	0x00000000
	.align		4
        /*000c*/ 	.word	0xfffffffe
	.align		4
        /*0010*/ 	.word	0x00000000
	.align		4
        /*0014*/ 	.word	0xfffffffd
	.align		4
        /*0018*/ 	.word	0x00000000
	.align		4
        /*001c*/ 	.word	0xfffffffc


//--------------------- .text._Z10vector_proPfS_S_i --------------------------
	.section	.text._Z10vector_proPfS_S_i,"ax",@progbits
	.align	128
        .global         _Z10vector_proPfS_S_i
        .type           _Z10vector_proPfS_S_i,@function
        .size           _Z10vector_proPfS_S_i,(.L_x_6 - _Z10vector_proPfS_S_i)
        .other          _Z10vector_proPfS_S_i,@"STO_CUDA_ENTRY STV_DEFAULT"
_Z10vector_proPfS_S_i:
.text._Z10vector_proPfS_S_i:
[----:B------:R-:W-:Y:S01]  /*0000*/  LDC R1, c[0x0][0x37c] ;  /* 0x0000df00ff017b82 */ /* 0x000fe20000000800 */
[----:B------:R-:W0:Y:S07]  /*0010*/  S2R R0, SR_TID.X ;  /* 0x0000000000007919 */ /* 0x000e2e0000002100 */
[----:B------:R-:W0:Y:S08]  /*0020*/  S2UR UR4, SR_CTAID.X ;  /* 0x00000000000479c3 */ /* 0x000e300000002500 */
[----:B------:R-:W0:Y:S08]  /*0030*/  LDC R7, c[0x0][0x360] ;  /* 0x0000d800ff077b82 */ /* 0x000e300000000800 */
[----:B------:R-:W1:Y:S01]  /*0040*/  LDC R8, c[0x0][0x398] ;  /* 0x0000e600ff087b82 */ /* 0x000e620000000800 */
[----:B0-----:R-:W-:-:S05]  /*0050*/  IMAD R7, R7, UR4, R0 ;  /* 0x0000000407077c24 */ /* 0x001fca000f8e0200 */
[----:B-1----:R-:W-:-:S13]  /*0060*/  ISETP.GE.AND P0, PT, R7, R8, PT ;  /* 0x000000080700720c */ /* 0x002fda0003f06270 */
[----:B------:R-:W-:Y:S05]  /*0070*/  @P0 EXIT ;  /* 0x000000000000094d */ /* 0x000fea0003800000 */
[----:B------:R-:W0:Y:S01]  /*0080*/  LDC.64 R2, c[0x0][0x380] ;  /* 0x0000e000ff027b82 */ /* 0x000e220000000a00 */
[----:B------:R-:W1:Y:S01]  /*0090*/  LDCU.64 UR6, c[0x0][0x358] ;  /* 0x00006b00ff0677ac */ /* 0x000e620008000a00 */
[----:B------:R-:W-:Y:S01]  /*00a0*/  ISETP.GE.AND P0, PT, R8, 0x1, PT ;  /* 0x000000010800780c */ /* 0x000fe20003f06270 */
[----:B0-----:R-:W-:-:S05]  /*00b0*/  IMAD.WIDE R2, R7, 0x4, R2 ;  /* 0x0000000407027825 */ /* 0x001fca00078e0202 */
[----:B-1----:R0:W-:Y:S07]  /*00c0*/  STG.E desc[UR6][R2.64], RZ ;  /* 0x000000ff02007986 */ /* 0x0021ee000c101906 */
[----:B------:R-:W-:Y:S05]  /*00d0*/  @!P0 EXIT ;  /* 0x000000000000894d */ /* 0x000fea0003800000 */
[----:B------:R-:W1:Y:S01]  /*00e0*/  LDC.64 R4, c[0x0][0x388] ;  /* 0x0000e200ff047b82 */ /* 0x000e620000000a00 */
[C---:B------:R-:W-:Y:S01]  /*00f0*/  ISETP.GE.U32.AND P1, PT, R8.reuse, 0x10, PT ;  /* 0x000000100800780c */ /* 0x040fe20003f26070 */
[----:B------:R-:W-:Y:S01]  /*0100*/  HFMA2 R0, -RZ, RZ, 0, 0 ;  /* 0x00000000ff007431 */ /* 0x000fe200000001ff */
[----:B------:R-:W-:Y:S02]  /*0110*/  LOP3.LUT R14, R8, 0xf, RZ, 0xc0, !PT ;  /* 0x0000000f080e7812 */ /* 0x000fe400078ec0ff */
[----:B------:R-:W-:Y:S02]  /*0120*/  MOV R11, RZ ;  /* 0x000000ff000b7202 */ /* 0x000fe40000000f00 */
[----:B------:R-:W-:Y:S01]  /*0130*/  ISETP.NE.AND P0, PT, R14, RZ, PT ;  /* 0x000000ff0e00720c */ /* 0x000fe20003f05270 */
[----:B-1----:R-:W-:-:S06]  /*0140*/  IMAD.WIDE R4, R7, 0x4, R4 ;  /* 0x0000000407047825 */ /* 0x002fcc00078e0204 */
[----:B------:R-:W-:Y:S06]  /*0150*/  @!P1 BRA `(.L_x_0) ;  /* 0x00000004003c9947 */ /* 0x000fec0003800000 */
[----:B------:R-:W1:Y:S01]  /*0160*/  LDCU.64 UR4, c[0x0][0x390] ;  /* 0x00007200ff0477ac */ /* 0x000e620008000a00 */
[----:B------:R-:W-:Y:S02]  /*0170*/  LOP3.LUT R0, R8, 0x7ffffff0, RZ, 0xc0, !PT ;  /* 0x7ffffff008007812 */ /* 0x000fe400078ec0ff */
[----:B------:R-:W-:Y:S02]  /*0180*/  MOV R11, RZ ;  /* 0x000000ff000b7202 */ /* 0x000fe40000000f00 */
[----:B------:R-:W-:Y:S01]  /*0190*/  IADD3 R9, PT, PT, -R0, RZ, RZ ;  /* 0x000000ff00097210 */ /* 0x000fe20007ffe1ff */
[----:B-1----:R-:W-:-:S04]  /*01a0*/  UIADD3 UR4, UP0, UPT, UR4, 0x20, URZ ;  /* 0x0000002004047890 */ /* 0x002fc8000ff1e0ff */
[----:B------:R-:W-:Y:S02]  /*01b0*/  UIADD3.X UR5, UPT, UPT, URZ, UR5, URZ, UP0, !UPT ;  /* 0x00000005ff057290 */ /* 0x000fe400087fe4ff */
[----:B------:R-:W-:-:S04]  /*01c0*/  MOV R10, UR4 ;  /* 0x00000004000a7c02 */ /* 0x000fc80008000f00 */
[----:B------:R-:W-:-:S07]  /*01d0*/  MOV R13, UR5 ;  /* 0x00000005000d7c02 */ /* 0x000fce0008000f00 */
.L_x_1:
[----:B------:R-:W-:Y:S02]  /*01e0*/  MOV R6, R10 ;  /* 0x0000000a00067202 */ /* 0x000fe40000000f00 */
[----:B------:R-:W-:Y:S01]  /*01f0*/  MOV R7, R13 ;  /* 0x0000000d00077202 */ /* 0x000fe20000000f00 */
[----:B------:R-:W2:Y:S04]  /*0200*/  LDG.E R10, desc[UR6][R4.64] ;  /* 0x00000006040a7981 */ /* 0x000ea8000c1e1900 */
[----:B------:R-:W2:Y:S02]  /*0210*/  LDG.E R12, desc[UR6][R6.64+-0x20] ;  /* 0xffffe006060c7981 */ /* 0x000ea4000c1e1900 */
[----:B--23--:R-:W-:-:S05]  /*0220*/  FFMA R11, R10, R12, R11 ;  /* 0x0000000c0a0b7223 */ /* 0x00cfca000000000b */
[----:B------:R1:W-:Y:S04]  /*0230*/  STG.E desc[UR6][R2.64], R11 ;  /* 0x0000000b02007986 */ /* 0x0003e8000c101906 */
[----:B------:R-:W2:Y:S04]  /*0240*/  LDG.E R10, desc[UR6][R4.64] ;  /* 0x00000006040a7981 */ /* 0x000ea8000c1e1900 */
[----:B------:R-:W2:Y:S02]  /*0250*/  LDG.E R12, desc[UR6][R6.64+-0x1c] ;  /* 0xffffe406060c7981 */ /* 0x000ea4000c1e1900 */
[----:B--2---:R-:W-:-:S05]  /*0260*/  FFMA R13, R10, R12, R11 ;  /* 0x0000000c0a0d7223 */ /* 0x004fca000000000b */
[----:B------:R2:W-:Y:S04]  /*0270*/  STG.E desc[UR6][R2.64], R13 ;  /* 0x0000000d02007986 */ /* 0x0005e8000c101906 */
[----:B------:R-:W3:Y:S04]  /*0280*/  LDG.E R10, desc[UR6][R4.64] ;  /* 0x00000006040a7981 */ /* 0x000ee8000c1e1900 */
[----:B------:R-:W3:Y:S02]  /*0290*/  LDG.E R12, desc[UR6][R6.64+-0x18] ;  /* 0xffffe806060c7981 */ /* 0x000ee4000c1e1900 */
[----:B---3--:R-:W-:-:S05]  /*02a0*/  FFMA R15, R10, R12, R13 ;  /* 0x0000000c0a0f7223 */ /* 0x008fca000000000d */
[----:B------:R3:W-:Y:S04]  /*02b0*/  STG.E desc[UR6][R2.64], R15 ;  /* 0x0000000f02007986 */ /* 0x0007e8000c101906 */
[----:B------:R-:W1:Y:S04]  /*02c0*/  LDG.E R10, desc[UR6][R4.64] ;  /* 0x00000006040a7981 */ /* 0x000e68000c1e1900 */
[----:B------:R-:W1:Y:S02]  /*02d0*/  LDG.E R12, desc[UR6][R6.64+-0x14] ;  /* 0xffffec06060c7981 */ /* 0x000e64000c1e1900 */
[----:B-1----:R-:W-:-:S05]  /*02e0*/  FFMA R11, R10, R12, R15 ;  /* 0x0000000c0a0b7223 */ /* 0x002fca000000000f */
        /* <DEDUP_REMOVED lines=42> */
[----:B------:R-:W3:Y:S01]  /*0590*/  LDG.E R12, desc[UR6][R6.64+0x18] ;  /* 0x00001806060c7981 */ /* 0x000ee2000c1e1900 */
[----:B------:R-:W-:Y:S01]  /*05a0*/  IADD3 R9, PT, PT, R9, 0x10, RZ ;  /* 0x0000001009097810 */ /* 0x000fe20007ffe0ff */
[----:B---3--:R-:W-:-:S05]  /*05b0*/  FFMA R15, R10, R12, R13 ;  /* 0x0000000c0a0f7223 */ /* 0x008fca000000000d */
[----:B------:R3:W-:Y:S04]  /*05c0*/  STG.E desc[UR6][R2.64], R15 ;  /* 0x0000000f02007986 */ /* 0x0007e8000c101906 */
[----:B------:R-:W1:Y:S04]  /*05d0*/  LDG.E R10, desc[UR6][R4.64] ;  /* 0x00000006040a7981 */ /* 0x000e68000c1e1900 */
[----:B------:R-:W1:Y:S01]  /*05e0*/  LDG.E R12, desc[UR6][R6.64+0x1c] ;  /* 0x00001c06060c7981 */ /* 0x000e62000c1e1900 */
[----:B------:R-:W-:Y:S01]  /*05f0*/  ISETP.NE.AND P1, PT, R9, RZ, PT ;  /* 0x000000ff0900720c */ /* 0x000fe20003f25270 */
[----:B-1----:R-:W-:Y:S01]  /*0600*/  FFMA R11, R10, R12, R15 ;  /* 0x0000000c0a0b7223 */ /* 0x002fe2000000000f */
[----:B------:R-:W-:-:S04]  /*0610*/  IADD3 R10, P2, PT, R6, 0x40, RZ ;  /* 0x00000040060a7810 */ /* 0x000fc80007f5e0ff */
[----:B------:R3:W-:Y:S01]  /*0620*/  STG.E desc[UR6][R2.64], R11 ;  /* 0x0000000b02007986 */ /* 0x0007e2000c101906 */
[----:B--2---:R-:W-:-:S06]  /*0630*/  IADD3.X R13, PT, PT, RZ, R7, RZ, P2, !PT ;  /* 0x00000007ff0d7210 */ /* 0x004fcc00017fe4ff */
[----:B------:R-:W-:Y:S05]  /*0640*/  @P1 BRA `(.L_x_1) ;  /* 0xfffffff800e41947 */ /* 0x000fea000383ffff */
.L_x_0:
[----:B------:R-:W-:Y:S05]  /*0650*/  @!P0 EXIT ;  /* 0x000000000000894d */ /* 0x000fea0003800000 */
[----:B------:R-:W-:Y:S02]  /*0660*/  ISETP.GE.U32.AND P0, PT, R14, 0x8, PT ;  /* 0x000000080e00780c */ /* 0x000fe40003f06070 */
[----:B---3--:R-:W-:-:S04]  /*0670*/  LOP3.LUT R15, R8, 0x7, RZ, 0xc0, !PT ;  /* 0x00000007080f7812 */ /* 0x008fc800078ec0ff */
[----:B------:R-:W-:-:S07]  /*0680*/  ISETP.NE.AND P1, PT, R15, RZ, PT ;  /* 0x000000ff0f00720c */ /* 0x000fce0003f25270 */
[----:B------:R-:W-:Y:S06]  /*0690*/  @!P0 BRA `(.L_x_2) ;  /* 0x00000000008c8947 */ /* 0x000fec0003800000 */
[----:B------:R-:W1:Y:S01]  /*06a0*/  LDC.64 R6, c[0x0][0x390] ;  /* 0x0000e400ff067b82 */ /* 0x000e620000000a00 */
[----:B------:R-:W2:Y:S01]  /*06b0*/  LDG.E R10, desc[UR6][R4.64] ;  /* 0x00000006040a7981 */ /* 0x000ea2000c1e1900 */
[----:B-1----:R-:W-:-:S05]  /*06c0*/  IMAD.WIDE.U32 R6, R0, 0x4, R6 ;  /* 0x0000000400067825 */ /* 0x002fca00078e0006 */
[----:B------:R-:W2:Y:S02]  /*06d0*/  LDG.E R9, desc[UR6][R6.64] ;  /* 0x0000000606097981 */ /* 0x000ea4000c1e1900 */
[----:B--2---:R-:W-:-:S05]  /*06e0*/  FFMA R9, R10, R9, R11 ;  /* 0x000000090a097223 */ /* 0x004fca000000000b */
        /* <DEDUP_REMOVED lines=26> */
[----:B------:R-:W2:Y:S01]  /*0890*/  LDG.E R10, desc[UR6][R4.64] ;  /* 0x00000006040a7981 */ /* 0x000ea2000c1e1900 */
[----:B------:R-:W-:Y:S01]  /*08a0*/  IADD3 R0, PT, PT, R0, 0x8, RZ ;  /* 0x0000000800007810 */ /* 0x000fe20007ffe0ff */
[----:B--2---:R-:W-:-:S05]  /*08b0*/  FFMA R11, R10, R12, R9 ;  /* 0x0000000c0a0b7223 */ /* 0x004fca0000000009 */
[----:B------:R3:W-:Y:S02]  /*08c0*/  STG.E desc[UR6][R2.64], R11 ;  /* 0x0000000b02007986 */ /* 0x0007e4000c101906 */
.L_x_2:
[----:B------:R-:W-:Y:S05]  /*08d0*/  @!P1 EXIT ;  /* 0x000000000000994d */ /* 0x000fea0003800000 */
[----:B------:R-:W-:Y:S02]  /*08e0*/  ISETP.GE.U32.AND P0, PT, R15, 0x4, PT ;  /* 0x000000040f00780c */ /* 0x000fe40003f06070 */
[----:B------:R-:W-:-:S04]  /*08f0*/  LOP3.LUT R8, R8, 0x3, RZ, 0xc0, !PT ;  /* 0x0000000308087812 */ /* 0x000fc800078ec0ff */
[----:B------:R-:W-:-:S07]  /*0900*/  ISETP.NE.AND P1, PT, R8, RZ, PT ;  /* 0x000000ff0800720c */ /* 0x000fce0003f25270 */
[----:B------:R-:W-:Y:S06]  /*0910*/  @!P0 BRA `(.L_x_3) ;  /* 0x00000000004c8947 */ /* 0x000fec0003800000 */
[----:B------:R-:W1:Y:S01]  /*0920*/  LDC.64 R6, c[0x0][0x390] ;  /* 0x0000e400ff067b82 */ /* 0x000e620000000a00 */
[----:B------:R-:W2:Y:S01]  /*0930*/  LDG.E R10, desc[UR6][R4.64] ;  /* 0x00000006040a7981 */ /* 0x000ea2000c1e1900 */
[----:B-1----:R-:W-:-:S05]  /*0940*/  IMAD.WIDE.U32 R6, R0, 0x4, R6 ;  /* 0x0000000400067825 */ /* 0x002fca00078e0006 */
[----:B---3--:R-:W2:Y:S02]  /*0950*/  LDG.E R9, desc[UR6][R6.64] ;  /* 0x0000000606097981 */ /* 0x008ea4000c1e1900 */
[----:B--2---:R-:W-:-:S05]  /*0960*/  FFMA R9, R10, R9, R11 ;  /* 0x000000090a097223 */ /* 0x004fca000000000b */
[----:B------:R1:W-:Y:S04]  /*0970*/  STG.E desc[UR6][R2.64], R9 ;  /* 0x0000000902007986 */ /* 0x0003e8000c101906 */
[----:B------:R-:W2:Y:S04]  /*0980*/  LDG.E R10, desc[UR6][R4.64] ;  /* 0x00000006040a7981 */ /* 0x000ea8000c1e1900 */
[----:B------:R-:W2:Y:S02]  /*0990*/  LDG.E R11, desc[UR6][R6.64+0x4] ;  /* 0x00000406060b7981 */ /* 0x000ea4000c1e1900 */
[----:B--2---:R-:W-:-:S05]  /*09a0*/  FFMA R13, R10, R11, R9 ;  /* 0x0000000b0a0d7223 */ /* 0x004fca0000000009 */
[----:B------:R1:W-:Y:S04]  /*09b0*/  STG.E desc[UR6][R2.64], R13 ;  /* 0x0000000d02007986 */ /* 0x0003e8000c101906 */
[----:B------:R-:W2:Y:S04]  /*09c0*/  LDG.E R10, desc[UR6][R4.64] ;  /* 0x00000006040a7981 */ /* 0x000ea8000c1e1900 */
[----:B------:R-:W2:Y:S02]  /*09d0*/  LDG.E R11, desc[UR6][R6.64+0x8] ;  /* 0x00000806060b7981 */ /* 0x000ea4000c1e1900 */
[----:B--2---:R-:W-:-:S05]  /*09e0*/  FFMA R15, R10, R11, R13 ;  /* 0x0000000b0a0f7223 */ /* 0x004fca000000000d */
[----:B------:R1:W-:Y:S04]  /*09f0*/  STG.E desc[UR6][R2.64], R15 ;  /* 0x0000000f02007986 */ /* 0x0003e8000c101906 */
[----:B------:R-:W2:Y:S04]  /*0a00*/  LDG.E R11, desc[UR6][R6.64+0xc] ;  /* 0x00000c06060b7981 */ /* 0x000ea8000c1e1900 */
[----:B------:R-:W2:Y:S01]  /*0a10*/  LDG.E R10, desc[UR6][R4.64] ;  /* 0x00000006040a7981 */ /* 0x000ea2000c1e1900 */
[----:B------:R-:W-:Y:S01]  /*0a20*/  IADD3 R0, PT, PT, R0, 0x4, RZ ;  /* 0x0000000400007810 */ /* 0x000fe20007ffe0ff */
[----:B--2---:R-:W-:-:S05]  /*0a30*/  FFMA R11, R10, R11, R15 ;  /* 0x0000000b0a0b7223 */ /* 0x004fca000000000f */
[----:B------:R1:W-:Y:S02]  /*0a40*/  STG.E desc[UR6][R2.64], R11 ;  /* 0x0000000b02007986 */ /* 0x0003e4000c101906 */
.L_x_3:
[----:B------:R-:W-:Y:S05]  /*0a50*/  @!P1 EXIT ;  /* 0x000000000000994d */ /* 0x000fea0003800000 */
[----:B------:R-:W2:Y:S01]  /*0a60*/  LDC.64 R6, c[0x0][0x390] ;  /* 0x0000e400ff067b82 */ /* 0x000ea20000000a00 */
[----:B------:R-:W-:Y:S01]  /*0a70*/  IADD3 R8, PT, PT, -R8, RZ, RZ ;  /* 0x000000ff08087210 */ /* 0x000fe20007ffe1ff */
[----:B--2---:R-:W-:-:S03]  /*0a80*/  IMAD.WIDE.U32 R6, R0, 0x4, R6 ;  /* 0x0000000400067825 */ /* 0x004fc600078e0006 */
[----:B-1-3--:R-:W-:-:S07]  /*0a90*/  MOV R9, R6 ;  /* 0x0000000600097202 */ /* 0x00afce0000000f00 */
.L_x_4:
[----:B------:R-:W-:Y:S01]  /*0aa0*/  MOV R6, R9 ;  /* 0x0000000900067202 */ /* 0x000fe20000000f00 */
[----:B------:R-:W2:Y:S05]  /*0ab0*/  LDG.E R0, desc[UR6][R4.64] ;  /* 0x0000000604007981 */ /* 0x000eaa000c1e1900 */
[----:B-1----:R1:W2:Y:S01]  /*0ac0*/  LDG.E R6, desc[UR6][R6.64] ;  /* 0x0000000606067981 */ /* 0x0022a2000c1e1900 */
[----:B------:R-:W-:Y:S02]  /*0ad0*/  IADD3 R8, PT, PT, R8, 0x1, RZ ;  /* 0x0000000108087810 */ /* 0x000fe40007ffe0ff */
[----:B------:R-:W-:Y:S02]  /*0ae0*/  IADD3 R9, P1, PT, R9, 0x4, RZ ;  /* 0x0000000409097810 */ /* 0x000fe40007f3e0ff */
[----:B------:R-:W-:-:S02]  /*0af0*/  ISETP.NE.AND P0, PT, R8, RZ, PT ;  /* 0x000000ff0800720c */ /* 0x000fc40003f05270 */
[----:B-1----:R-:W-:Y:S01]  /*0b00*/  IADD3.X R7, PT, PT, RZ, R7, RZ, P1, !PT ;  /* 0x00000007ff077210 */ /* 0x002fe20000ffe4ff */
[----:B--2---:R-:W-:-:S05]  /*0b10*/  FFMA R11, R0, R6, R11 ;  /* 0x00000006000b7223 */ /* 0x004fca000000000b */
[----:B------:R1:W-:Y:S05]  /*0b20*/  STG.E desc[UR6][R2.64], R11 ;  /* 0x0000000b02007986 */ /* 0x0003ea000c101906 */
[----:B------:R-:W-:Y:S05]  /*0b30*/  @P0 BRA `(.L_x_4) ;  /* 0xfffffffc00d80947 */ /* 0x000fea000383ffff */
[----:B------:R-:W-:Y:S05]  /*0b40*/  EXIT ;  /* 0x000000000000794d */ /* 0x000fea0003800000 */
.L_x_5:
[----:B------:R-:W-:-:S00]  /*0b50*/  BRA `(.L_x_5) ;  /* 0xfffffffc00fc7947 */ /* 0x000fc0000383ffff */
[----:B------:R-:W-:-:S00]  /*0b60*/  NOP ;  /* 0x0000000000007918 */ /* 0x000fc00000000000 */
        /* <DEDUP_REMOVED lines=9> */
.L_x_6:


//--------------------- .nv.shared.reserved.0     --------------------------
	.section	.nv.shared.reserved.0,"aw",@nobits
	.weak		__nv_reservedSMEM_offset_0_alias
	.size		__nv_reservedSMEM_offset_0_alias, 0, 64
	.other		__nv_reservedSMEM_offset_0_alias,@"STO_CUDA_RESERVED_SHARED STV_DEFAULT"
__nv_reservedSMEM_offset_0_alias:
	.zero		0
	.zero		64


//--------------------- .nv.constant0._Z10vector_proPfS_S_i --------------------------
	.section	.nv.constant0._Z10vector_proPfS_S_i,"a",@progbits
	.sectionflags	@""
	.align	4
.nv.constant0._Z10vector_proPfS_S_i:
	.zero		924


//--------------------- SYMBOLS --------------------------

	.type		.nv.reservedSmem.offset0,@object
	.size		.nv.reservedSmem.offset0,0x4
